	.headerflags	@"EF_CUDA_TEXMODE_UNIFIED EF_CUDA_64BIT_ADDRESS EF_CUDA_ACCELERATORS EF_CUDA_SM90 EF_CUDA_VIRTUAL_SM(EF_CUDA_SM90)"
	.elftype	@"ET_EXEC"


//--------------------- .nv.info                  --------------------------
	.section	.nv.info,"",@"SHT_CUDA_INFO"
	.align	4


	//----- nvinfo : EIATTR_REGCOUNT
	.align		4
        /*0000*/ 	.byte	0x04, 0x2f
        /*0002*/ 	.short	(.L_1 - .L_0)
	.align		4
.L_0:
        /*0004*/ 	.word	index@(triton_poi_fused_avg_pool2d_9)
        /*0008*/ 	.word	0x00000020


	//----- nvinfo : EIATTR_MIN_STACK_SIZE
	.align		4
.L_1:
        /*000c*/ 	.byte	0x04, 0x12
        /*000e*/ 	.short	(.L_3 - .L_2)
	.align		4
.L_2:
        /*0010*/ 	.word	index@(triton_poi_fused_avg_pool2d_9)
        /*0014*/ 	.word	0x00000000


	//----- nvinfo : EIATTR_FRAME_SIZE
	.align		4
.L_3:
        /*0018*/ 	.byte	0x04, 0x11
        /*001a*/ 	.short	(.L_5 - .L_4)
	.align		4
.L_4:
        /*001c*/ 	.word	index@(triton_poi_fused_avg_pool2d_9)
        /*0020*/ 	.word	0x00000000


	//----- nvinfo : EIATTR_MIN_STACK_SIZE
	.align		4
.L_5:
        /*0024*/ 	.byte	0x04, 0x12
        /*0026*/ 	.short	(.L_7 - .L_6)
	.align		4
.L_6:
        /*0028*/ 	.word	index@(triton_poi_fused_avg_pool2d_9)
        /*002c*/ 	.word	0x00000000
.L_7:


//--------------------- .nv.info.triton_poi_fused_avg_pool2d_9 --------------------------
	.section	.nv.info.triton_poi_fused_avg_pool2d_9,"",@"SHT_CUDA_INFO"
	.sectionflags	@""
	.align	4


	//----- nvinfo : EIATTR_CUDA_API_VERSION
	.align		4
        /*0000*/ 	.byte	0x04, 0x37
        /*0002*/ 	.short	(.L_9 - .L_8)
.L_8:
        /*0004*/ 	.word	0x0000007c


	//----- nvinfo : EIATTR_KPARAM_INFO
	.align		4
.L_9:
        /*0008*/ 	.byte	0x04, 0x17
        /*000a*/ 	.short	(.L_11 - .L_10)
.L_10:
        /*000c*/ 	.word	0x00000000
        /*0010*/ 	.short	0x0002
        /*0012*/ 	.short	0x0010
        /*0014*/ 	.byte	0x00, 0xf0, 0x11, 0x00


	//----- nvinfo : EIATTR_KPARAM_INFO
	.align		4
.L_11:
        /*0018*/ 	.byte	0x04, 0x17
        /*001a*/ 	.short	(.L_13 - .L_12)
.L_12:
        /*001c*/ 	.word	0x00000000
        /*0020*/ 	.short	0x0001
        /*0022*/ 	.short	0x0008
        /*0024*/ 	.byte	0x00, 0xf4, 0x21, 0x00


	//----- nvinfo : EIATTR_KPARAM_INFO
	.align		4
.L_13:
        /*0028*/ 	.byte	0x04, 0x17
        /*002a*/ 	.short	(.L_15 - .L_14)
.L_14:
        /*002c*/ 	.word	0x00000000
        /*0030*/ 	.short	0x0000
        /*0032*/ 	.short	0x0000
        /*0034*/ 	.byte	0x00, 0xf4, 0x21, 0x00


	//----- nvinfo : EIATTR_SPARSE_MMA_MASK
	.align		4
.L_15:
        /*0038*/ 	.byte	0x03, 0x50
        /*003a*/ 	.short	0x0000


	//----- nvinfo : EIATTR_MAXREG_COUNT
	.align		4
        /*003c*/ 	.byte	0x03, 0x1b
        /*003e*/ 	.short	0x00ff


	//----- nvinfo : EIATTR_EXIT_INSTR_OFFSETS
	.align		4
        /*0040*/ 	.byte	0x04, 0x1c
        /*0042*/ 	.short	(.L_17 - .L_16)


	//   ....[0]....
.L_16:
        /*0044*/ 	.word	0x00000970


	//   ....[1]....
        /*0048*/ 	.word	0x00000990


	//----- nvinfo : EIATTR_REQNTID
	.align		4
.L_17:
        /*004c*/ 	.byte	0x04, 0x10
        /*004e*/ 	.short	(.L_19 - .L_18)
.L_18:
        /*0050*/ 	.word	0x00000100
        /*0054*/ 	.word	0x00000001
        /*0058*/ 	.word	0x00000001


	//----- nvinfo : EIATTR_CBANK_PARAM_SIZE
	.align		4
.L_19:
        /*005c*/ 	.byte	0x03, 0x19
        /*005e*/ 	.short	0x0014


	//----- nvinfo : EIATTR_PARAM_CBANK
	.align		4
        /*0060*/ 	.byte	0x04, 0x0a
        /*0062*/ 	.short	(.L_21 - .L_20)
	.align		4
.L_20:
        /*0064*/ 	.word	index@(.nv.constant0.triton_poi_fused_avg_pool2d_9)
        /*0068*/ 	.short	0x0210
        /*006a*/ 	.short	0x0014


	//----- nvinfo : EIATTR_SW_WAR
	.align		4
.L_21:
        /*006c*/ 	.byte	0x04, 0x36
        /*006e*/ 	.short	(.L_23 - .L_22)
.L_22:
        /*0070*/ 	.word	0x00000008
.L_23:


//--------------------- .nv.callgraph             --------------------------
	.section	.nv.callgraph,"",@"SHT_CUDA_CALLGRAPH"
	.align	4
	.sectionentsize	8
	.align		4
        /*0000*/ 	.word	0x00000000
	.align		4
        /*0004*/ 	.word	0xffffffff
	.align		4
        /*0008*/ 	.word	0x00000000
	.align		4
        /*000c*/ 	.word	0xfffffffe
	.align		4
        /*0010*/ 	.word	0x00000000
	.align		4
        /*0014*/ 	.word	0xfffffffd
	.align		4
        /*0018*/ 	.word	0x00000000
	.align		4
        /*001c*/ 	.word	0xfffffffc


//--------------------- .text.triton_poi_fused_avg_pool2d_9 --------------------------
	.section	.text.triton_poi_fused_avg_pool2d_9,"ax",@progbits
	.align	128
        .global         triton_poi_fused_avg_pool2d_9
        .type           triton_poi_fused_avg_pool2d_9,@function
        .size           triton_poi_fused_avg_pool2d_9,(.L_x_1 - triton_poi_fused_avg_pool2d_9)
        .other          triton_poi_fused_avg_pool2d_9,@"STO_CUDA_ENTRY STV_DEFAULT"
triton_poi_fused_avg_pool2d_9:
.text.triton_poi_fused_avg_pool2d_9:
[----:B------:R-:W0:Y:S01]  /*0000*/  LDC R1, c[0x0][0x28] ;  /* 0x00000a00ff017b82 */ /* 0x000e220000000800 */
[----:B------:R-:W1:Y:S07]  /*0010*/  S2R R0, SR_TID.X ;  /* 0x0000000000007919 */ /* 0x000e6e0000002100 */
[----:B------:R-:W2:Y:S01]  /*0020*/  LDC.64 R18, c[0x0][0x210] ;  /* 0x00008400ff127b82 */ /* 0x000ea20000000a00 */
[----:B------:R-:W-:Y:S01]  /*0030*/  CS2R R26, SRZ ;  /* 0x00000000001a7805 */ /* 0x000fe2000001ff00 */
[----:B------:R-:W-:Y:S01]  /*0040*/  ULDC.64 UR4, c[0x0][0x208] ;  /* 0x0000820000047ab9 */ /* 0x000fe20000000a00 */
[----:B------:R-:W3:Y:S01]  /*0050*/  S2R R3, SR_CTAID.X ;  /* 0x0000000000037919 */ /* 0x000ee20000002500 */
[----:B-1----:R-:W-:Y:S01]  /*0060*/  IMAD.SHL.U32 R0, R0, 0x2, RZ ;  /* 0x0000000200007824 */ /* 0x002fe200078e00ff */
[----:B---3--:R-:W-:-:S04]  /*0070*/  SHF.R.S32.HI R2, RZ, 0x16, R3 ;  /* 0x00000016ff027819 */ /* 0x008fc80000011403 */
[----:B------:R-:W-:Y:S02]  /*0080*/  LOP3.LUT R0, R0, 0x1fe, RZ, 0xc0, !PT ;  /* 0x000001fe00007812 */ /* 0x000fe400078ec0ff */
[----:B------:R-:W-:-:S03]  /*0090*/  SGXT R2, R2, 0x1 ;  /* 0x000000010202781a */ /* 0x000fc60000000200 */
[----:B------:R-:W-:-:S04]  /*00a0*/  IMAD R3, R3, 0x200, R0 ;  /* 0x0000020003037824 */ /* 0x000fc800078e0200 */
[----:B------:R-:W-:Y:S01]  /*00b0*/  IMAD.HI R0, R3, 0x3e0f83e1, RZ ;  /* 0x3e0f83e103007827 */ /* 0x000fe200078e02ff */
[----:B------:R-:W-:-:S04]  /*00c0*/  LEA.HI R2, R2, R3, RZ, 0x5 ;  /* 0x0000000302027211 */ /* 0x000fc800078f28ff */
[----:B------:R-:W-:Y:S02]  /*00d0*/  SHF.R.S32.HI R2, RZ, 0x5, R2 ;  /* 0x00000005ff027819 */ /* 0x000fe40000011402 */
[----:B------:R-:W-:-:S03]  /*00e0*/  SHF.R.U32.HI R5, RZ, 0x1f, R0 ;  /* 0x0000001fff057819 */ /* 0x000fc60000011600 */
[----:B------:R-:W-:Y:S01]  /*00f0*/  IMAD.HI R4, R2, 0x3e0f83e1, RZ ;  /* 0x3e0f83e102047827 */ /* 0x000fe200078e02ff */
[----:B------:R-:W-:-:S04]  /*0100*/  LEA.HI.SX32 R5, R0, R5, 0x18 ;  /* 0x0000000500057211 */ /* 0x000fc800078fc2ff */
[----:B------:R-:W-:Y:S01]  /*0110*/  SHF.R.U32.HI R7, RZ, 0x1f, R4 ;  /* 0x0000001fff077819 */ /* 0x000fe20000011604 */
[----:B------:R-:W-:-:S03]  /*0120*/  IMAD.HI R0, R5, 0x3e0f83e1, RZ ;  /* 0x3e0f83e105007827 */ /* 0x000fc600078e02ff */
[----:B------:R-:W-:Y:S02]  /*0130*/  LEA.HI.SX32 R9, R4, R7, 0x1d ;  /* 0x0000000704097211 */ /* 0x000fe400078feaff */
[----:B------:R-:W-:-:S03]  /*0140*/  SHF.R.U32.HI R7, RZ, 0x1f, R0 ;  /* 0x0000001fff077819 */ /* 0x000fc60000011600 */
[----:B------:R-:W-:Y:S01]  /*0150*/  IMAD R4, R9, -0x21, R2 ;  /* 0xffffffdf09047824 */ /* 0x000fe200078e0202 */
[----:B------:R-:W-:Y:S01]  /*0160*/  LEA.HI.SX32 R0, R0, R7, 0x1d ;  /* 0x0000000700007211 */ /* 0x000fe200078feaff */
[----:B------:R-:W-:-:S03]  /*0170*/  VIADD R7, R3, 0xfffffbc0 ;  /* 0xfffffbc003077836 */ /* 0x000fc60000000000 */
[----:B------:R-:W-:Y:S01]  /*0180*/  ISETP.GT.AND P3, PT, R4, RZ, PT ;  /* 0x000000ff0400720c */ /* 0x000fe20003f64270 */
[----:B------:R-:W-:Y:S02]  /*0190*/  IMAD R25, R0, -0x21, R5 ;  /* 0xffffffdf00197824 */ /* 0x000fe400078e0205 */
[C---:B------:R-:W-:Y:S01]  /*01a0*/  VIADD R0, R4.reuse, 0x1 ;  /* 0x0000000104007836 */ /* 0x040fe20000000000 */
[----:B------:R-:W-:Y:S01]  /*01b0*/  ISETP.GT.AND P1, PT, R4, -0x1, PT ;  /* 0xffffffff0400780c */ /* 0x000fe20003f24270 */
[----:B--2---:R-:W-:Y:S01]  /*01c0*/  IMAD.WIDE R6, R7, 0x4, R18 ;  /* 0x0000000407067825 */ /* 0x004fe200078e0212 */
[----:B------:R-:W-:-:S04]  /*01d0*/  ISETP.GT.AND P4, PT, R25, RZ, P3 ;  /* 0x000000ff1900720c */ /* 0x000fc80001f84270 */
[----:B------:R-:W-:Y:S02]  /*01e0*/  ISETP.LT.AND P4, PT, R3, 0x22080, P4 ;  /* 0x000220800300780c */ /* 0x000fe40002781270 */
[----:B------:R-:W-:Y:S02]  /*01f0*/  ISETP.GE.U32.AND P0, PT, R0, 0x21, PT ;  /* 0x000000210000780c */ /* 0x000fe40003f06070 */
[C---:B------:R-:W-:Y:S02]  /*0200*/  ISETP.GT.AND P1, PT, R25.reuse, RZ, P1 ;  /* 0x000000ff1900720c */ /* 0x040fe40000f24270 */
[----:B------:R-:W-:Y:S02]  /*0210*/  ISETP.GT.AND P5, PT, R25, RZ, !P0 ;  /* 0x000000ff1900720c */ /* 0x000fe400047a4270 */
[C---:B------:R-:W-:Y:S02]  /*0220*/  ISETP.LT.AND P2, PT, R3.reuse, 0x22080, P1 ;  /* 0x000220800300780c */ /* 0x040fe40000f41270 */
[----:B------:R-:W-:-:S03]  /*0230*/  ISETP.LT.AND P1, PT, R3, 0x22080, P5 ;  /* 0x000220800300780c */ /* 0x000fc60002f21270 */
[----:B------:R1:W2:Y:S01]  /*0240*/  @P4 LDG.E.64 R26, desc[UR4][R6.64] ;  /* 0x00000004061a4981 */ /* 0x0002a2000c1e1b00 */
[C---:B------:R-:W-:Y:S01]  /*0250*/  VIADD R11, R3.reuse, 0xfffffc00 ;  /* 0xfffffc00030b7836 */ /* 0x040fe20000000000 */
[----:B------:R-:W-:Y:S01]  /*0260*/  CS2R R8, SRZ ;  /* 0x0000000000087805 */ /* 0x000fe2000001ff00 */
[----:B------:R-:W-:Y:S01]  /*0270*/  VIADD R5, R3, 0xfffffbe0 ;  /* 0xfffffbe003057836 */ /* 0x000fe20000000000 */
[----:B------:R-:W-:Y:S01]  /*0280*/  CS2R R12, SRZ ;  /* 0x00000000000c7805 */ /* 0x000fe2000001ff00 */
[----:B------:R-:W-:-:S04]  /*0290*/  IMAD.WIDE R10, R11, 0x4, R18 ;  /* 0x000000040b0a7825 */ /* 0x000fc800078e0212 */
[----:B-1----:R-:W-:Y:S01]  /*02a0*/  IMAD.WIDE R6, R5, 0x4, R18 ;  /* 0x0000000405067825 */ /* 0x002fe200078e0212 */
[----:B------:R1:W3:Y:S04]  /*02b0*/  @P1 LDG.E.64 R8, desc[UR4][R10.64] ;  /* 0x000000040a081981 */ /* 0x0002e8000c1e1b00 */
[----:B------:R4:W5:Y:S01]  /*02c0*/  @P2 LDG.E.64 R12, desc[UR4][R6.64] ;  /* 0x00000004060c2981 */ /* 0x000962000c1e1b00 */
[C---:B------:R-:W-:Y:S01]  /*02d0*/  VIADD R0, R25.reuse, 0x2 ;  /* 0x0000000219007836 */ /* 0x040fe20000000000 */
[C---:B------:R-:W-:Y:S02]  /*02e0*/  ISETP.GE.AND P5, PT, R25.reuse, 0x20, PT ;  /* 0x000000201900780c */ /* 0x040fe40003fa6270 */
[----:B------:R-:W-:Y:S02]  /*02f0*/  ISETP.GT.AND P6, PT, R25, 0x1f, PT ;  /* 0x0000001f1900780c */ /* 0x000fe40003fc4270 */
[----:B------:R-:W-:-:S02]  /*0300*/  SEL R5, R0, RZ, !P5 ;  /* 0x000000ff00057207 */ /* 0x000fc40006800000 */
[C---:B------:R-:W-:Y:S01]  /*0310*/  ISETP.GT.AND P5, PT, R4.reuse, 0x1f, PT ;  /* 0x0000001f0400780c */ /* 0x040fe20003fa4270 */
[----:B------:R-:W-:Y:S01]  /*0320*/  VIADD R0, R4, 0x2 ;  /* 0x0000000204007836 */ /* 0x000fe20000000000 */
[----:B------:R-:W-:-:S04]  /*0330*/  ISETP.GT.AND P3, PT, R25, -0x1, P3 ;  /* 0xffffffff1900780c */ /* 0x000fc80001f64270 */
[C---:B------:R-:W-:Y:S01]  /*0340*/  ISETP.LT.AND P3, PT, R3.reuse, 0x22080, P3 ;  /* 0x000220800300780c */ /* 0x040fe20001f61270 */
[----:B-1----:R-:W-:Y:S01]  /*0350*/  VIADD R11, R3, 0xffffffe0 ;  /* 0xffffffe0030b7836 */ /* 0x002fe20000000000 */
[----:B----4-:R-:W-:Y:S01]  /*0360*/  LOP3.LUT R6, R25, R4, RZ, 0xfc, !PT ;  /* 0x0000000419067212 */ /* 0x010fe200078efcff */
[----:B------:R-:W-:Y:S01]  /*0370*/  VIADD R29, R5, 0x22 ;  /* 0x00000022051d7836 */ /* 0x000fe20000000000 */
[----:B------:R-:W-:Y:S01]  /*0380*/  CS2R R16, SRZ ;  /* 0x0000000000107805 */ /* 0x000fe2000001ff00 */
[----:B------:R-:W-:Y:S02]  /*0390*/  @!P6 IMAD.MOV R29, RZ, RZ, R5 ;  /* 0x000000ffff1de224 */ /* 0x000fe400078e0205 */
[----:B------:R-:W-:Y:S01]  /*03a0*/  IMAD.WIDE R10, R11, 0x4, R18 ;  /* 0x000000040b0a7825 */ /* 0x000fe200078e0212 */
[----:B------:R-:W-:-:S05]  /*03b0*/  CS2R R14, SRZ ;  /* 0x00000000000e7805 */ /* 0x000fca000001ff00 */
[----:B------:R1:W4:Y:S01]  /*03c0*/  @P3 LDG.E.64 R16, desc[UR4][R10.64] ;  /* 0x000000040a103981 */ /* 0x000322000c1e1b00 */
[C---:B------:R-:W-:Y:S02]  /*03d0*/  VIADD R23, R3.reuse, 0x20 ;  /* 0x0000002003177836 */ /* 0x040fe40000000000 */
[----:B------:R-:W-:Y:S02]  /*03e0*/  VIADD R21, R3, 0x400 ;  /* 0x0000040003157836 */ /* 0x000fe40000000000 */
[----:B------:R-:W-:-:S04]  /*03f0*/  IMAD.WIDE R22, R23, 0x4, R18 ;  /* 0x0000000417167825 */ /* 0x000fc800078e0212 */
[----:B------:R-:W-:Y:S01]  /*0400*/  IMAD.WIDE R20, R21, 0x4, R18 ;  /* 0x0000000415147825 */ /* 0x000fe200078e0212 */
[----:B-1----:R-:W-:Y:S02]  /*0410*/  CS2R R10, SRZ ;  /* 0x00000000000a7805 */ /* 0x002fe4000001ff00 */
[----:B--2---:R-:W-:Y:S02]  /*0420*/  SEL R2, R26, RZ, P4 ;  /* 0x000000ff1a027207 */ /* 0x004fe40002000000 */
[----:B------:R-:W-:Y:S02]  /*0430*/  SEL R27, R27, RZ, P4 ;  /* 0x000000ff1b1b7207 */ /* 0x000fe40002000000 */
[----:B------:R-:W-:-:S04]  /*0440*/  ISETP.GE.AND P4, PT, R4, 0x20, PT ;  /* 0x000000200400780c */ /* 0x000fc80003f86270 */
[----:B------:R-:W-:Y:S01]  /*0450*/  SEL R0, R0, RZ, !P4 ;  /* 0x000000ff00007207 */ /* 0x000fe20006000000 */
[----:B------:R-:W-:Y:S01]  /*0460*/  VIADD R26, R25, 0x1 ;  /* 0x00000001191a7836 */ /* 0x000fe20000000000 */
[----:B------:R-:W-:-:S03]  /*0470*/  ISETP.GE.AND P4, PT, R3, 0x22080, PT ;  /* 0x000220800300780c */ /* 0x000fc60003f86270 */
[----:B------:R-:W-:Y:S01]  /*0480*/  VIADD R24, R0, 0x22 ;  /* 0x0000002200187836 */ /* 0x000fe20000000000 */
[----:B---3--:R-:W-:Y:S01]  /*0490*/  SEL R5, R8, RZ, P1 ;  /* 0x000000ff08057207 */ /* 0x008fe20000800000 */
[----:B------:R-:W-:Y:S01]  /*04a0*/  @!P5 IMAD.MOV R24, RZ, RZ, R0 ;  /* 0x000000ffff18d224 */ /* 0x000fe200078e0200 */
[----:B------:R-:W-:Y:S02]  /*04b0*/  SEL R0, R9, RZ, P1 ;  /* 0x000000ff09007207 */ /* 0x000fe40000800000 */
[----:B------:R-:W-:Y:S02]  /*04c0*/  ISETP.GT.AND P6, PT, R6, -0x1, !P4 ;  /* 0xffffffff0600780c */ /* 0x000fe400067c4270 */
[----:B------:R-:W-:Y:S02]  /*04d0*/  ISETP.GT.AND P1, PT, R25, -0x1, !P0 ;  /* 0xffffffff1900780c */ /* 0x000fe40004724270 */
[----:B------:R-:W-:Y:S02]  /*04e0*/  ISETP.GE.U32.AND P5, PT, R26, 0x21, PT ;  /* 0x000000211a00780c */ /* 0x000fe40003fa6070 */
[----:B-----5:R-:W-:-:S02]  /*04f0*/  SEL R7, R12, RZ, P2 ;  /* 0x000000ff0c077207 */ /* 0x020fc40001000000 */
[----:B------:R-:W-:Y:S02]  /*0500*/  SEL R6, R13, RZ, P2 ;  /* 0x000000ff0d067207 */ /* 0x000fe40001000000 */
[C---:B------:R-:W-:Y:S02]  /*0510*/  ISETP.LT.AND P1, PT, R3.reuse, 0x22080, P1 ;  /* 0x000220800300780c */ /* 0x040fe40000f21270 */
[C---:B------:R-:W-:Y:S01]  /*0520*/  ISETP.GT.AND P2, PT, R4.reuse, RZ, !P5 ;  /* 0x000000ff0400720c */ /* 0x040fe20006f44270 */
[C---:B------:R-:W-:Y:S01]  /*0530*/  IMAD.WIDE R8, R3.reuse, 0x4, R18 ;  /* 0x0000000403087825 */ /* 0x040fe200078e0212 */
[----:B------:R-:W-:Y:S02]  /*0540*/  CS2R R12, SRZ ;  /* 0x00000000000c7805 */ /* 0x000fe4000001ff00 */
[----:B------:R-:W-:Y:S02]  /*0550*/  ISETP.LT.AND P2, PT, R3, 0x22080, P2 ;  /* 0x000220800300780c */ /* 0x000fe40001741270 */
[----:B------:R1:W2:Y:S01]  /*0560*/  @P6 LDG.E.64 R14, desc[UR4][R8.64] ;  /* 0x00000004080e6981 */ /* 0x0002a2000c1e1b00 */
[----:B------:R-:W-:-:S02]  /*0570*/  ISETP.GT.AND P5, PT, R4, -0x1, !P5 ;  /* 0xffffffff0400780c */ /* 0x000fc40006fa4270 */
[----:B------:R-:W-:Y:S02]  /*0580*/  ISETP.LT.U32.AND P0, PT, R26, 0x21, !P0 ;  /* 0x000000211a00780c */ /* 0x000fe40004701070 */
[----:B------:R3:W5:Y:S01]  /*0590*/  @P1 LDG.E.64 R12, desc[UR4][R22.64] ;  /* 0x00000004160c1981 */ /* 0x000762000c1e1b00 */
[C---:B------:R-:W-:Y:S01]  /*05a0*/  ISETP.LT.AND P5, PT, R3.reuse, 0x22080, P5 ;  /* 0x000220800300780c */ /* 0x040fe20002fa1270 */
[C---:B------:R-:W-:Y:S01]  /*05b0*/  VIADD R26, R3.reuse, 0x420 ;  /* 0x00000420031a7836 */ /* 0x040fe20000000000 */
[----:B------:R-:W-:-:S03]  /*05c0*/  ISETP.LT.AND P0, PT, R3, 0x22080, P0 ;  /* 0x000220800300780c */ /* 0x000fc60000701270 */
[----:B------:R4:W5:Y:S01]  /*05d0*/  @P2 LDG.E.64 R10, desc[UR4][R20.64] ;  /* 0x00000004140a2981 */ /* 0x000962000c1e1b00 */
[----:B-1----:R-:W-:Y:S01]  /*05e0*/  CS2R R8, SRZ ;  /* 0x0000000000087805 */ /* 0x002fe2000001ff00 */
[----:B---3--:R-:W-:Y:S02]  /*05f0*/  VIADD R23, R3, 0x440 ;  /* 0x0000044003177836 */ /* 0x008fe40000000000 */
[----:B0---4-:R-:W-:-:S04]  /*0600*/  IMAD.WIDE R20, R26, 0x4, R18 ;  /* 0x000000041a147825 */ /* 0x011fc800078e0212 */
[----:B------:R-:W-:Y:S01]  /*0610*/  IMAD.WIDE R18, R23, 0x4, R18 ;  /* 0x0000000417127825 */ /* 0x000fe200078e0212 */
[----:B------:R-:W-:Y:S01]  /*0620*/  CS2R R22, SRZ ;  /* 0x0000000000167805 */ /* 0x000fe2000001ff00 */
[----:B------:R-:W3:Y:S05]  /*0630*/  @P5 LDG.E.64 R8, desc[UR4][R20.64] ;  /* 0x0000000414085981 */ /* 0x000eea000c1e1b00 */
[----:B------:R-:W4:Y:S01]  /*0640*/  @P0 LDG.E.64 R22, desc[UR4][R18.64] ;  /* 0x0000000412160981 */ /* 0x000f22000c1e1b00 */
[----:B------:R-:W-:-:S04]  /*0650*/  IMAD.IADD R26, R25, 0x1, R4 ;  /* 0x00000001191a7824 */ /* 0x000fc800078e0204 */
[----:B------:R-:W-:-:S05]  /*0660*/  IMAD R26, R25, R4, -R26 ;  /* 0x00000004191a7224 */ /* 0x000fca00078e0a1a */
[----:B------:R-:W-:Y:S01]  /*0670*/  IADD3 R26, R29, R26, R24 ;  /* 0x0000001a1d1a7210 */ /* 0x000fe20007ffe018 */
[----:B------:R-:W-:-:S04]  /*0680*/  IMAD R25, R25, R24, RZ ;  /* 0x0000001819197224 */ /* 0x000fc800078e02ff */
[----:B------:R-:W-:Y:S02]  /*0690*/  VIADD R26, R26, 0x1 ;  /* 0x000000011a1a7836 */ /* 0x000fe40000000000 */
[----:B------:R-:W-:Y:S01]  /*06a0*/  FADD R27, R27, R6 ;  /* 0x000000061b1b7221 */ /* 0x000fe20000000000 */
[----:B------:R-:W-:Y:S02]  /*06b0*/  IMAD R4, R4, R29, R25 ;  /* 0x0000001d04047224 */ /* 0x000fe400078e0219 */
[----:B------:R-:W-:Y:S02]  /*06c0*/  IMAD R29, R29, R24, R26 ;  /* 0x000000181d1d7224 */ /* 0x000fe400078e021a */
[----:B------:R-:W-:Y:S01]  /*06d0*/  FADD R2, R2, R7 ;  /* 0x0000000702027221 */ /* 0x000fe20000000000 */
[----:B------:R-:W-:Y:S01]  /*06e0*/  SEL R17, R17, RZ, P3 ;  /* 0x000000ff11117207 */ /* 0x000fe20001800000 */
[----:B------:R-:W-:Y:S01]  /*06f0*/  FADD R0, R27, R0 ;  /* 0x000000001b007221 */ /* 0x000fe20000000000 */
[----:B------:R-:W-:-:S02]  /*0700*/  IMAD.IADD R4, R29, 0x1, -R4 ;  /* 0x000000011d047824 */ /* 0x000fc400078e0a04 */
[----:B------:R-:W-:Y:S01]  /*0710*/  FADD R5, R2, R5 ;  /* 0x0000000502057221 */ /* 0x000fe20000000000 */
[----:B------:R-:W-:Y:S01]  /*0720*/  SEL R16, R16, RZ, P3 ;  /* 0x000000ff10107207 */ /* 0x000fe20001800000 */
[----:B------:R-:W-:Y:S01]  /*0730*/  FADD R2, R0, R17 ;  /* 0x0000001100027221 */ /* 0x000fe20000000000 */
[----:B------:R-:W-:-:S03]  /*0740*/  I2FP.F32.S32 R0, R4 ;  /* 0x0000000400007245 */ /* 0x000fc60000201400 */
[----:B------:R-:W-:Y:S01]  /*0750*/  FADD R5, R5, R16 ;  /* 0x0000001005057221 */ /* 0x000fe20000000000 */
[----:B------:R-:W-:Y:S02]  /*0760*/  FSETP.GT.AND P3, PT, |R0|, 8.50705917302346158658e+37, PT ;  /* 0x7e8000000000780b */ /* 0x000fe40003f64200 */
[----:B--2---:R-:W-:Y:S02]  /*0770*/  SEL R14, R14, RZ, P6 ;  /* 0x000000ff0e0e7207 */ /* 0x004fe40003000000 */
[----:B------:R-:W-:Y:S02]  /*0780*/  SEL R15, R15, RZ, P6 ;  /* 0x000000ff0f0f7207 */ /* 0x000fe40003000000 */
[----:B-----5:R-:W-:Y:S01]  /*0790*/  SEL R12, R12, RZ, P1 ;  /* 0x000000ff0c0c7207 */ /* 0x020fe20000800000 */
[----:B------:R-:W-:Y:S01]  /*07a0*/  FADD R5, R5, R14 ;  /* 0x0000000e05057221 */ /* 0x000fe20000000000 */
[----:B------:R-:W-:Y:S02]  /*07b0*/  SEL R13, R13, RZ, P1 ;  /* 0x000000ff0d0d7207 */ /* 0x000fe40000800000 */
[----:B------:R-:W-:Y:S01]  /*07c0*/  FSETP.GEU.AND P1, PT, |R0|, 1.175494350822287508e-38, PT ;  /* 0x008000000000780b */ /* 0x000fe20003f2e200 */
[----:B------:R-:W-:Y:S01]  /*07d0*/  FADD R5, R5, R12 ;  /* 0x0000000c05057221 */ /* 0x000fe20000000000 */
[----:B------:R-:W-:Y:S01]  /*07e0*/  SEL R10, R10, RZ, P2 ;  /* 0x000000ff0a0a7207 */ /* 0x000fe20001000000 */
[----:B------:R-:W-:Y:S01]  /*07f0*/  FADD R2, R2, R15 ;  /* 0x0000000f02027221 */ /* 0x000fe20000000000 */
[----:B------:R-:W-:Y:S01]  /*0800*/  SEL R11, R11, RZ, P2 ;  /* 0x000000ff0b0b7207 */ /* 0x000fe20001000000 */
[----:B------:R-:W-:-:S02]  /*0810*/  @P3 FMUL R0, R0, 0.25 ;  /* 0x3e80000000003820 */ /* 0x000fc40000400000 */
[----:B------:R-:W-:Y:S01]  /*0820*/  FADD R7, R5, R10 ;  /* 0x0000000a05077221 */ /* 0x000fe20000000000 */
[----:B------:R-:W-:Y:S01]  /*0830*/  FADD R2, R2, R13 ;  /* 0x0000000d02027221 */ /* 0x000fe20000000000 */
[----:B------:R-:W0:Y:S03]  /*0840*/  LDC.64 R4, c[0x0][0x218] ;  /* 0x00008600ff047b82 */ /* 0x000e260000000a00 */
[----:B------:R-:W-:Y:S01]  /*0850*/  FADD R2, R2, R11 ;  /* 0x0000000b02027221 */ /* 0x000fe20000000000 */
[----:B------:R-:W-:Y:S01]  /*0860*/  @!P1 FMUL R0, R0, 16777216 ;  /* 0x4b80000000009820 */ /* 0x000fe20000400000 */
[----:B---3--:R-:W-:Y:S02]  /*0870*/  SEL R8, R8, RZ, P5 ;  /* 0x000000ff08087207 */ /* 0x008fe40002800000 */
[----:B------:R-:W-:-:S03]  /*0880*/  SEL R9, R9, RZ, P5 ;  /* 0x000000ff09097207 */ /* 0x000fc60002800000 */
[----:B------:R-:W1:Y:S01]  /*0890*/  MUFU.RCP R0, R0 ;  /* 0x0000000000007308 */ /* 0x000e620000001000 */
[----:B----4-:R-:W-:Y:S01]  /*08a0*/  SEL R22, R22, RZ, P0 ;  /* 0x000000ff16167207 */ /* 0x010fe20000000000 */
[----:B------:R-:W-:Y:S01]  /*08b0*/  FADD R7, R7, R8 ;  /* 0x0000000807077221 */ /* 0x000fe20000000000 */
[----:B------:R-:W-:Y:S01]  /*08c0*/  SEL R23, R23, RZ, P0 ;  /* 0x000000ff17177207 */ /* 0x000fe20000000000 */
[----:B------:R-:W-:Y:S02]  /*08d0*/  FADD R2, R2, R9 ;  /* 0x0000000902027221 */ /* 0x000fe40000000000 */
[----:B------:R-:W-:Y:S02]  /*08e0*/  FADD R22, R7, R22 ;  /* 0x0000001607167221 */ /* 0x000fe40000000000 */
[----:B------:R-:W-:Y:S02]  /*08f0*/  FADD R23, R2, R23 ;  /* 0x0000001702177221 */ /* 0x000fe40000000000 */
[----:B------:R-:W-:-:S02]  /*0900*/  @P3 FMUL R22, R22, 0.25 ;  /* 0x3e80000016163820 */ /* 0x000fc40000400000 */
[----:B------:R-:W-:Y:S02]  /*0910*/  @P3 FMUL R23, R23, 0.25 ;  /* 0x3e80000017173820 */ /* 0x000fe40000400000 */
[----:B------:R-:W-:Y:S02]  /*0920*/  @!P1 FMUL R22, R22, 16777216 ;  /* 0x4b80000016169820 */ /* 0x000fe40000400000 */
[----:B------:R-:W-:Y:S01]  /*0930*/  @!P1 FMUL R23, R23, 16777216 ;  /* 0x4b80000017179820 */ /* 0x000fe20000400000 */
[----:B0-----:R-:W-:-:S04]  /*0940*/  IMAD.WIDE R4, R3, 0x4, R4 ;  /* 0x0000000403047825 */ /* 0x001fc800078e0204 */
[C---:B-1----:R-:W-:Y:S01]  /*0950*/  FMUL R22, R0.reuse, R22 ;  /* 0x0000001600167220 */ /* 0x042fe20000400000 */
[----:B------:R-:W-:Y:S01]  /*0960*/  FMUL R23, R0, R23 ;  /* 0x0000001700177220 */ /* 0x000fe20000400000 */
[----:B------:R-:W-:Y:S06]  /*0970*/  @P4 EXIT ;  /* 0x000000000000494d */ /* 0x000fec0003800000 */
[----:B------:R-:W-:Y:S01]  /*0980*/  STG.E.64 desc[UR4][R4.64], R22 ;  /* 0x0000001604007986 */ /* 0x000fe2000c101b04 */
[----:B------:R-:W-:Y:S05]  /*0990*/  EXIT ;  /* 0x000000000000794d */ /* 0x000fea0003800000 */
.L_x_0:
[----:B------:R-:W-:-:S00]  /*09a0*/  BRA `(.L_x_0) ;  /* 0xfffffffc00fc7947 */ /* 0x000fc0000383ffff */
[----:B------:R-:W-:-:S00]  /*09b0*/  NOP ;  /* 0x0000000000007918 */ /* 0x000fc00000000000 */
        /* <DEDUP_REMOVED lines=12> */
.L_x_1:


//--------------------- .nv.constant0.triton_poi_fused_avg_pool2d_9 --------------------------
	.section	.nv.constant0.triton_poi_fused_avg_pool2d_9,"a",@progbits
	.sectionflags	@""
	.align	4
.nv.constant0.triton_poi_fused_avg_pool2d_9:
	.zero		548
